	.target	sm_100a

	.elftype	@"ET_EXEC"


//--------------------- .note.nv.tkinfo           --------------------------
	.section	.note.nv.tkinfo,"",@"SHT_NOTE"
	.sectionflags	@"SHF_NOTE_NV_TKINFO"
	.tkinfo
        /*0018*/ 	.word	0x00000002
        /*0030*/ 	.string	""
        /*0030*/ 	.string	"ptxas"
        /*0030*/ 	.string	"Cuda compilation tools, release 13.0, V13.0.88"
        /*0030*/ 	.string	"Build cuda_13.0.r13.0/compiler.36424714_0"
        /*0030*/ 	.string	"-arch sm_100a -m 64 "



//--------------------- .note.nv.cuinfo           --------------------------
	.section	.note.nv.cuinfo,"",@"SHT_NOTE"
	.sectionflags	@"SHF_NOTE_NV_CUINFO"
        /*0018*/ 	.short	0x0002
        /*001a*/ 	.short	0x0064
        /*001c*/ 	.short	0x0082
	.zero		2


//--------------------- .nv.info                  --------------------------
	.section	.nv.info,"",@"SHT_CUDA_INFO"
	.align	4


	//----- nvinfo : EIATTR_REGCOUNT
	.align		4
        /*0000*/ 	.byte	0x04, 0x2f
        /*0002*/ 	.short	(.L_29 - .L_28)
	.align		4
.L_28:
        /*0004*/ 	.word	index@(_Z19update_cache_kernelPK6__halfS1_PS_S2_iiiii)
        /*0008*/ 	.word	0x00000020


	//----- nvinfo : EIATTR_FRAME_SIZE
	.align		4
.L_29:
        /*000c*/ 	.byte	0x04, 0x11
        /*000e*/ 	.short	(.L_31 - .L_30)
	.align		4
.L_30:
        /*0010*/ 	.word	index@(_Z19update_cache_kernelPK6__halfS1_PS_S2_iiiii)
        /*0014*/ 	.word	0x00000000


	//----- nvinfo : EIATTR_MIN_STACK_SIZE
	.align		4
.L_31:
        /*0018*/ 	.byte	0x04, 0x12
        /*001a*/ 	.short	(.L_33 - .L_32)
	.align		4
.L_32:
        /*001c*/ 	.word	index@(_Z19update_cache_kernelPK6__halfS1_PS_S2_iiiii)
        /*0020*/ 	.word	0x00000000
.L_33:


//--------------------- .nv.compat                --------------------------
	.section	.nv.compat,"",@"SHT_CUDA_COMPAT_INFO"
	.align	4
        /*0000*/ 	.byte	0x02, 0x09, 0x01, 0x00, 0x02, 0x02, 0x01, 0x00, 0x02, 0x05, 0x05, 0x00, 0x03, 0x07, 0x01, 0x01
        /*0010*/ 	.byte	0x02, 0x03, 0x00, 0x00, 0x02, 0x06, 0x01, 0x00, 0x04, 0x0b, 0x08, 0x00, 0x09, 0x00, 0x00, 0x00
        /*0020*/ 	.byte	0x00, 0x00, 0x00, 0x00


//--------------------- .nv.info._Z19update_cache_kernelPK6__halfS1_PS_S2_iiiii --------------------------
	.section	.nv.info._Z19update_cache_kernelPK6__halfS1_PS_S2_iiiii,"",@"SHT_CUDA_INFO"
	.sectionflags	@""
	.align	4


	//----- nvinfo : EIATTR_CUDA_API_VERSION
	.align		4
        /*0000*/ 	.byte	0x04, 0x37
        /*0002*/ 	.short	(.L_35 - .L_34)
.L_34:
        /*0004*/ 	.word	0x00000082


	//----- nvinfo : EIATTR_KPARAM_INFO
	.align		4
.L_35:
        /*0008*/ 	.byte	0x04, 0x17
        /*000a*/ 	.short	(.L_37 - .L_36)
.L_36:
        /*000c*/ 	.word	0x00000000
        /*0010*/ 	.short	0x0008
        /*0012*/ 	.short	0x0030
        /*0014*/ 	.byte	0x00, 0xf0, 0x11, 0x00


	//----- nvinfo : EIATTR_KPARAM_INFO
	.align		4
.L_37:
        /*0018*/ 	.byte	0x04, 0x17
        /*001a*/ 	.short	(.L_39 - .L_38)
.L_38:
        /*001c*/ 	.word	0x00000000
        /*0020*/ 	.short	0x0007
        /*0022*/ 	.short	0x002c
        /*0024*/ 	.byte	0x00, 0xf0, 0x11, 0x00


	//----- nvinfo : EIATTR_KPARAM_INFO
	.align		4
.L_39:
        /*0028*/ 	.byte	0x04, 0x17
        /*002a*/ 	.short	(.L_41 - .L_40)
.L_40:
        /*002c*/ 	.word	0x00000000
        /*0030*/ 	.short	0x0006
        /*0032*/ 	.short	0x0028
        /*0034*/ 	.byte	0x00, 0xf0, 0x11, 0x00


	//----- nvinfo : EIATTR_KPARAM_INFO
	.align		4
.L_41:
        /*0038*/ 	.byte	0x04, 0x17
        /*003a*/ 	.short	(.L_43 - .L_42)
.L_42:
        /*003c*/ 	.word	0x00000000
        /*0040*/ 	.short	0x0005
        /*0042*/ 	.short	0x0024
        /*0044*/ 	.byte	0x00, 0xf0, 0x11, 0x00


	//----- nvinfo : EIATTR_KPARAM_INFO
	.align		4
.L_43:
        /*0048*/ 	.byte	0x04, 0x17
        /*004a*/ 	.short	(.L_45 - .L_44)
.L_44:
        /*004c*/ 	.word	0x00000000
        /*0050*/ 	.short	0x0004
        /*0052*/ 	.short	0x0020
        /*0054*/ 	.byte	0x00, 0xf0, 0x11, 0x00


	//----- nvinfo : EIATTR_KPARAM_INFO
	.align		4
.L_45:
        /*0058*/ 	.byte	0x04, 0x17
        /*005a*/ 	.short	(.L_47 - .L_46)
.L_46:
        /*005c*/ 	.word	0x00000000
        /*0060*/ 	.short	0x0003
        /*0062*/ 	.short	0x0018
        /*0064*/ 	.byte	0x00, 0xf5, 0x21, 0x00


	//----- nvinfo : EIATTR_KPARAM_INFO
	.align		4
.L_47:
        /*0068*/ 	.byte	0x04, 0x17
        /*006a*/ 	.short	(.L_49 - .L_48)
.L_48:
        /*006c*/ 	.word	0x00000000
        /*0070*/ 	.short	0x0002
        /*0072*/ 	.short	0x0010
        /*0074*/ 	.byte	0x00, 0xf5, 0x21, 0x00


	//----- nvinfo : EIATTR_KPARAM_INFO
	.align		4
.L_49:
        /*0078*/ 	.byte	0x04, 0x17
        /*007a*/ 	.short	(.L_51 - .L_50)
.L_50:
        /*007c*/ 	.word	0x00000000
        /*0080*/ 	.short	0x0001
        /*0082*/ 	.short	0x0008
        /*0084*/ 	.byte	0x00, 0xf5, 0x21, 0x00


	//----- nvinfo : EIATTR_KPARAM_INFO
	.align		4
.L_51:
        /*0088*/ 	.byte	0x04, 0x17
        /*008a*/ 	.short	(.L_53 - .L_52)
.L_52:
        /*008c*/ 	.word	0x00000000
        /*0090*/ 	.short	0x0000
        /*0092*/ 	.short	0x0000
        /*0094*/ 	.byte	0x00, 0xf5, 0x21, 0x00


	//----- nvinfo : EIATTR_SPARSE_MMA_MASK
	.align		4
.L_53:
        /*0098*/ 	.byte	0x03, 0x50
        /*009a*/ 	.short	0x0000


	//----- nvinfo : EIATTR_MAXREG_COUNT
	.align		4
        /*009c*/ 	.byte	0x03, 0x1b
        /*009e*/ 	.short	0x00ff


	//----- nvinfo : EIATTR_MERCURY_ISA_VERSION
	.align		4
        /*00a0*/ 	.byte	0x03, 0x5f
        /*00a2*/ 	.short	0x0101


	//----- nvinfo : EIATTR_VRC_CTA_INIT_COUNT
	.align		4
        /*00a4*/ 	.byte	0x02, 0x4a
	.zero		1
	.zero		1


	//----- nvinfo : EIATTR_EXIT_INSTR_OFFSETS
	.align		4
        /*00a8*/ 	.byte	0x04, 0x1c
        /*00aa*/ 	.short	(.L_55 - .L_54)


	//   ....[0]....
.L_54:
        /*00ac*/ 	.word	0x00000110


	//   ....[1]....
        /*00b0*/ 	.word	0x00000430


	//----- nvinfo : EIATTR_CBANK_PARAM_SIZE
	.align		4
.L_55:
        /*00b4*/ 	.byte	0x03, 0x19
        /*00b6*/ 	.short	0x0034


	//----- nvinfo : EIATTR_PARAM_CBANK
	.align		4
        /*00b8*/ 	.byte	0x04, 0x0a
        /*00ba*/ 	.short	(.L_57 - .L_56)
	.align		4
.L_56:
        /*00bc*/ 	.word	index@(.nv.constant0._Z19update_cache_kernelPK6__halfS1_PS_S2_iiiii)
        /*00c0*/ 	.short	0x0380
        /*00c2*/ 	.short	0x0034


	//----- nvinfo : EIATTR_SW_WAR
	.align		4
.L_57:
        /*00c4*/ 	.byte	0x04, 0x36
        /*00c6*/ 	.short	(.L_59 - .L_58)
.L_58:
        /*00c8*/ 	.word	0x00000008
.L_59:


//--------------------- .nv.callgraph             --------------------------
	.section	.nv.callgraph,"",@"SHT_CUDA_CALLGRAPH"
	.align	4
	.sectionentsize	8
	.align		4
        /*0000*/ 	.word	0x00000000
	.align		4
        /*0004*/ 	.word	0xffffffff
	.align		4
        /*0008*/ 	.word	0x00000000
	.align		4
        /*000c*/ 	.word	0xfffffffe
	.align		4
        /*0010*/ 	.word	0x00000000
	.align		4
        /*0014*/ 	.word	0xfffffffd
	.align		4
        /*0018*/ 	.word	0x00000000
	.align		4
        /*001c*/ 	.word	0xfffffffc


//--------------------- .nv.constant4             --------------------------
	.section	.nv.constant4,"a",@progbits
	.align	8
	.align		8
.nv.constant4:
        /*0000*/ 	.dword	_ZN39_INTERNAL_9ddcbd74_9_q_attn_cu_7f882fc14cuda3std3__45__cpo5beginE
	.align		8
        /*0008*/ 	.dword	_ZN39_INTERNAL_9ddcbd74_9_q_attn_cu_7f882fc14cuda3std3__45__cpo3endE
	.align		8
        /*0010*/ 	.dword	_ZN39_INTERNAL_9ddcbd74_9_q_attn_cu_7f882fc14cuda3std3__45__cpo6cbeginE
	.align		8
        /*0018*/ 	.dword	_ZN39_INTERNAL_9ddcbd74_9_q_attn_cu_7f882fc14cuda3std3__45__cpo4cendE
	.align		8
        /*0020*/ 	.dword	_ZN39_INTERNAL_9ddcbd74_9_q_attn_cu_7f882fc14cuda3std3__45__cpo6rbeginE
	.align		8
        /*0028*/ 	.dword	_ZN39_INTERNAL_9ddcbd74_9_q_attn_cu_7f882fc14cuda3std3__45__cpo4rendE
	.align		8
        /*0030*/ 	.dword	_ZN39_INTERNAL_9ddcbd74_9_q_attn_cu_7f882fc14cuda3std3__45__cpo7crbeginE
	.align		8
        /*0038*/ 	.dword	_ZN39_INTERNAL_9ddcbd74_9_q_attn_cu_7f882fc14cuda3std3__45__cpo5crendE
	.align		8
        /*0040*/ 	.dword	_ZN39_INTERNAL_9ddcbd74_9_q_attn_cu_7f882fc14cuda3std3__441_GLOBAL__N__9ddcbd74_9_q_attn_cu_7f882fc16ignoreE
	.align		8
        /*0048*/ 	.dword	_ZN39_INTERNAL_9ddcbd74_9_q_attn_cu_7f882fc14cuda3std3__419piecewise_constructE
	.align		8
        /*0050*/ 	.dword	_ZN39_INTERNAL_9ddcbd74_9_q_attn_cu_7f882fc14cuda3std3__48in_placeE
	.align		8
        /*0058*/ 	.dword	_ZN39_INTERNAL_9ddcbd74_9_q_attn_cu_7f882fc14cuda3std3__420unreachable_sentinelE
	.align		8
        /*0060*/ 	.dword	_ZN39_INTERNAL_9ddcbd74_9_q_attn_cu_7f882fc14cuda3std6ranges3__45__cpo4swapE
	.align		8
        /*0068*/ 	.dword	_ZN39_INTERNAL_9ddcbd74_9_q_attn_cu_7f882fc14cuda3std6ranges3__45__cpo9iter_moveE
	.align		8
        /*0070*/ 	.dword	_ZN39_INTERNAL_9ddcbd74_9_q_attn_cu_7f882fc14cuda3std6ranges3__45__cpo5beginE
	.align		8
        /*0078*/ 	.dword	_ZN39_INTERNAL_9ddcbd74_9_q_attn_cu_7f882fc14cuda3std6ranges3__45__cpo3endE
	.align		8
        /*0080*/ 	.dword	_ZN39_INTERNAL_9ddcbd74_9_q_attn_cu_7f882fc14cuda3std6ranges3__45__cpo6cbeginE
	.align		8
        /*0088*/ 	.dword	_ZN39_INTERNAL_9ddcbd74_9_q_attn_cu_7f882fc14cuda3std6ranges3__45__cpo4cendE
	.align		8
        /*0090*/ 	.dword	_ZN39_INTERNAL_9ddcbd74_9_q_attn_cu_7f882fc14cuda3std6ranges3__45__cpo7advanceE
	.align		8
        /*0098*/ 	.dword	_ZN39_INTERNAL_9ddcbd74_9_q_attn_cu_7f882fc14cuda3std6ranges3__45__cpo9iter_swapE
	.align		8
        /*00a0*/ 	.dword	_ZN39_INTERNAL_9ddcbd74_9_q_attn_cu_7f882fc14cuda3std6ranges3__45__cpo4nextE
	.align		8
        /*00a8*/ 	.dword	_ZN39_INTERNAL_9ddcbd74_9_q_attn_cu_7f882fc14cuda3std6ranges3__45__cpo4prevE
	.align		8
        /*00b0*/ 	.dword	_ZN39_INTERNAL_9ddcbd74_9_q_attn_cu_7f882fc14cuda3std6ranges3__45__cpo4dataE
	.align		8
        /*00b8*/ 	.dword	_ZN39_INTERNAL_9ddcbd74_9_q_attn_cu_7f882fc14cuda3std6ranges3__45__cpo5cdataE
	.align		8
        /*00c0*/ 	.dword	_ZN39_INTERNAL_9ddcbd74_9_q_attn_cu_7f882fc14cuda3std6ranges3__45__cpo4sizeE
	.align		8
        /*00c8*/ 	.dword	_ZN39_INTERNAL_9ddcbd74_9_q_attn_cu_7f882fc14cuda3std6ranges3__45__cpo5ssizeE
	.align		8
        /*00d0*/ 	.dword	_ZN39_INTERNAL_9ddcbd74_9_q_attn_cu_7f882fc14cuda3std6ranges3__45__cpo8distanceE
	.align		8
        /*00d8*/ 	.dword	_ZN39_INTERNAL_9ddcbd74_9_q_attn_cu_7f882fc16thrust24THRUST_300001_SM_1000_NS6system6detail10sequential3seqE


//--------------------- .text._Z19update_cache_kernelPK6__halfS1_PS_S2_iiiii --------------------------
	.section	.text._Z19update_cache_kernelPK6__halfS1_PS_S2_iiiii,"ax",@progbits
	.align	128
        .global         _Z19update_cache_kernelPK6__halfS1_PS_S2_iiiii
        .type           _Z19update_cache_kernelPK6__halfS1_PS_S2_iiiii,@function
        .size           _Z19update_cache_kernelPK6__halfS1_PS_S2_iiiii,(.L_x_1 - _Z19update_cache_kernelPK6__halfS1_PS_S2_iiiii)
        .other          _Z19update_cache_kernelPK6__halfS1_PS_S2_iiiii,@"STO_CUDA_ENTRY STV_DEFAULT"
_Z19update_cache_kernelPK6__halfS1_PS_S2_iiiii:
.text._Z19update_cache_kernelPK6__halfS1_PS_S2_iiiii:
[----:B------:R-:W-:Y:S01]  /*0000*/  LDC R1, c[0x0][0x37c] ;  /* 0x0000df00ff017b82 */ /* 0x000fe20000000800 */
[----:B------:R-:W0:Y:S07]  /*0010*/  S2R R0, SR_CTAID.X ;  /* 0x0000000000007919 */ /* 0x000e2e0000002500 */
[----:B------:R-:W1:Y:S01]  /*0020*/  S2UR UR4, SR_CTAID.Y ;  /* 0x00000000000479c3 */ /* 0x000e620000002600 */
[----:B------:R-:W2:Y:S01]  /*0030*/  LDCU UR5, c[0x0][0x3a8] ;  /* 0x00007500ff0577ac */ /* 0x000ea20008000800 */
[----:B------:R-:W0:Y:S01]  /*0040*/  S2R R5, SR_TID.X ;  /* 0x0000000000057919 */ /* 0x000e220000002100 */
[----:B------:R-:W1:Y:S05]  /*0050*/  S2R R12, SR_TID.Y ;  /* 0x00000000000c7919 */ /* 0x000e6a0000002200 */
[----:B------:R-:W3:Y:S01]  /*0060*/  LDC.64 R2, c[0x0][0x3a0] ;  /* 0x0000e800ff027b82 */ /* 0x000ee20000000a00 */
[----:B------:R-:W4:Y:S01]  /*0070*/  S2R R4, SR_CTAID.Z ;  /* 0x0000000000047919 */ /* 0x000f220000002700 */
[----:B------:R-:W4:Y:S01]  /*0080*/  S2R R7, SR_TID.Z ;  /* 0x0000000000077919 */ /* 0x000f220000002300 */
[----:B0-----:R-:W-:-:S02]  /*0090*/  LEA R0, R0, R5, 0x5 ;  /* 0x0000000500007211 */ /* 0x001fc400078e28ff */
[----:B-1----:R-:W-:Y:S02]  /*00a0*/  IADD3 R12, PT, PT, R12, UR4, RZ ;  /* 0x000000040c0c7c10 */ /* 0x002fe4000fffe0ff */
[----:B------:R-:W-:Y:S02]  /*00b0*/  SHF.L.U32 R13, R0, 0x1, RZ ;  /* 0x00000001000d7819 */ /* 0x000fe400000006ff */
[----:B--2---:R-:W-:Y:S02]  /*00c0*/  ISETP.GE.AND P0, PT, R12, UR5, PT ;  /* 0x000000050c007c0c */ /* 0x004fe4000bf06270 */
[----:B----4-:R-:W-:Y:S02]  /*00d0*/  LEA R4, R4, R7, 0x2 ;  /* 0x0000000704047211 */ /* 0x010fe400078e10ff */
[----:B---3--:R-:W-:Y:S02]  /*00e0*/  ISETP.GE.OR P0, PT, R13, R2, P0 ;  /* 0x000000020d00720c */ /* 0x008fe40000706670 */
[----:B------:R-:W-:-:S04]  /*00f0*/  SHF.L.U32 R14, R4, 0x2, RZ ;  /* 0x00000002040e7819 */ /* 0x000fc800000006ff */
[----:B------:R-:W-:-:S13]  /*0100*/  ISETP.GE.OR P0, PT, R14, R3, P0 ;  /* 0x000000030e00720c */ /* 0x000fda0000706670 */
[----:B------:R-:W-:Y:S05]  /*0110*/  @P0 EXIT ;  /* 0x000000000000094d */ /* 0x000fea0003800000 */
[----:B------:R-:W0:Y:S01]  /*0120*/  LDC.64 R8, c[0x0][0x380] ;  /* 0x0000e000ff087b82 */ /* 0x000e220000000a00 */
[----:B------:R-:W-:Y:S01]  /*0130*/  IMAD R3, R12, R3, R14 ;  /* 0x000000030c037224 */ /* 0x000fe200078e020e */
[-C--:B------:R-:W-:Y:S01]  /*0140*/  LEA.HI R0, R2, R2.reuse, RZ, 0x1 ;  /* 0x0000000202007211 */ /* 0x080fe200078f08ff */
[----:B------:R-:W1:Y:S02]  /*0150*/  LDCU.64 UR4, c[0x0][0x358] ;  /* 0x00006b00ff0477ac */ /* 0x000e640008000a00 */
[----:B------:R-:W-:Y:S01]  /*0160*/  IMAD R3, R3, R2, R13 ;  /* 0x0000000203037224 */ /* 0x000fe200078e020d */
[----:B------:R-:W-:Y:S01]  /*0170*/  SHF.R.S32.HI R5, RZ, 0x1, R0 ;  /* 0x00000001ff057819 */ /* 0x000fe20000011400 */
[----:B------:R-:W2:Y:S01]  /*0180*/  LDCU UR6, c[0x0][0x3ac] ;  /* 0x00007580ff0677ac */ /* 0x000ea20008000800 */
[----:B------:R-:W3:Y:S01]  /*0190*/  LDC.64 R24, c[0x0][0x388] ;  /* 0x0000e200ff187b82 */ /* 0x000ee20000000a00 */
[----:B------:R-:W4:Y:S01]  /*01a0*/  LDCU UR7, c[0x0][0x3b0] ;  /* 0x00007600ff0777ac */ /* 0x000f220008000800 */
[----:B0-----:R-:W-:-:S05]  /*01b0*/  IMAD.WIDE R8, R3, 0x2, R8 ;  /* 0x0000000203087825 */ /* 0x001fca00078e0208 */
[----:B-1----:R0:W5:Y:S01]  /*01c0*/  LDG.E.CONSTANT R17, desc[UR4][R8.64] ;  /* 0x0000000408117981 */ /* 0x002162000c1e9900 */
[----:B------:R-:W-:-:S04]  /*01d0*/  IMAD.WIDE R18, R5, 0x4, R8 ;  /* 0x0000000405127825 */ /* 0x000fc800078e0208 */
[----:B---3--:R-:W-:-:S04]  /*01e0*/  IMAD.WIDE R24, R3, 0x2, R24 ;  /* 0x0000000203187825 */ /* 0x008fc800078e0218 */
[C---:B------:R-:W-:Y:S01]  /*01f0*/  IMAD.WIDE R20, R5.reuse, 0x4, R18 ;  /* 0x0000000405147825 */ /* 0x040fe200078e0212 */
[----:B0-----:R-:W0:Y:S01]  /*0200*/  LDC.64 R8, c[0x0][0x398] ;  /* 0x0000e600ff087b82 */ /* 0x001e220000000a00 */
[----:B------:R-:W3:Y:S02]  /*0210*/  LDG.E.CONSTANT R19, desc[UR4][R18.64] ;  /* 0x0000000412137981 */ /* 0x000ee4000c1e9900 */
[C---:B------:R-:W-:Y:S02]  /*0220*/  IMAD.WIDE R10, R5.reuse, 0x4, R24 ;  /* 0x00000004050a7825 */ /* 0x040fe400078e0218 */
[----:B------:R-:W3:Y:S02]  /*0230*/  LDG.E.CONSTANT R25, desc[UR4][R24.64] ;  /* 0x0000000418197981 */ /* 0x000ee4000c1e9900 */
[C---:B------:R-:W-:Y:S02]  /*0240*/  IMAD.WIDE R22, R5.reuse, 0x4, R20 ;  /* 0x0000000405167825 */ /* 0x040fe400078e0214 */
[----:B------:R-:W3:Y:S02]  /*0250*/  LDG.E.CONSTANT R21, desc[UR4][R20.64] ;  /* 0x0000000414157981 */ /* 0x000ee4000c1e9900 */
[----:B------:R-:W-:-:S02]  /*0260*/  IMAD.WIDE R6, R5, 0x4, R10 ;  /* 0x0000000405067825 */ /* 0x000fc400078e020a */
[----:B------:R-:W3:Y:S02]  /*0270*/  LDG.E.CONSTANT R23, desc[UR4][R22.64] ;  /* 0x0000000416177981 */ /* 0x000ee4000c1e9900 */
[----:B------:R-:W-:Y:S02]  /*0280*/  IMAD.WIDE R4, R5, 0x4, R6 ;  /* 0x0000000405047825 */ /* 0x000fe400078e0206 */
[----:B------:R-:W3:Y:S04]  /*0290*/  LDG.E.CONSTANT R27, desc[UR4][R10.64] ;  /* 0x000000040a1b7981 */ /* 0x000ee8000c1e9900 */
[----:B------:R-:W3:Y:S04]  /*02a0*/  LDG.E.CONSTANT R29, desc[UR4][R6.64] ;  /* 0x00000004061d7981 */ /* 0x000ee8000c1e9900 */
[----:B------:R1:W3:Y:S02]  /*02b0*/  LDG.E.CONSTANT R0, desc[UR4][R4.64] ;  /* 0x0000000404007981 */ /* 0x0002e4000c1e9900 */
[----:B-1----:R-:W1:Y:S01]  /*02c0*/  LDC.64 R4, c[0x0][0x390] ;  /* 0x0000e400ff047b82 */ /* 0x002e620000000a00 */
[----:B--2---:R-:W-:Y:S01]  /*02d0*/  IMAD R3, R2, UR6, RZ ;  /* 0x0000000602037c24 */ /* 0x004fe2000f8e02ff */
[----:B----4-:R-:W-:-:S03]  /*02e0*/  IADD3 R15, PT, PT, R12, UR7, RZ ;  /* 0x000000070c0f7c10 */ /* 0x010fc6000fffe0ff */
[-C--:B------:R-:W-:Y:S01]  /*02f0*/  IMAD R13, R14, R3.reuse, R13 ;  /* 0x000000030e0d7224 */ /* 0x080fe200078e020d */
[----:B------:R-:W-:-:S03]  /*0300*/  LEA.HI R10, R3, R3, RZ, 0x1 ;  /* 0x00000003030a7211 */ /* 0x000fc600078f08ff */
[----:B------:R-:W-:Y:S01]  /*0310*/  IMAD R13, R15, R2, R13 ;  /* 0x000000020f0d7224 */ /* 0x000fe200078e020d */
[----:B------:R-:W-:-:S03]  /*0320*/  SHF.R.S32.HI R16, RZ, 0x1, R10 ;  /* 0x00000001ff107819 */ /* 0x000fc6000001140a */
[----:B-1----:R-:W-:-:S04]  /*0330*/  IMAD.WIDE R2, R13, 0x2, R4 ;  /* 0x000000020d027825 */ /* 0x002fc800078e0204 */
[----:B0-----:R-:W-:-:S04]  /*0340*/  IMAD.WIDE R4, R13, 0x2, R8 ;  /* 0x000000020d047825 */ /* 0x001fc800078e0208 */
[----:B------:R-:W-:-:S04]  /*0350*/  IMAD.WIDE R6, R16, 0x4, R2 ;  /* 0x0000000410067825 */ /* 0x000fc800078e0202 */
[----:B------:R-:W-:-:S04]  /*0360*/  IMAD.WIDE R8, R16, 0x4, R4 ;  /* 0x0000000410087825 */ /* 0x000fc800078e0204 */
[----:B------:R-:W-:-:S04]  /*0370*/  IMAD.WIDE R10, R16, 0x4, R6 ;  /* 0x00000004100a7825 */ /* 0x000fc800078e0206 */
[----:B------:R-:W-:-:S04]  /*0380*/  IMAD.WIDE R12, R16, 0x4, R8 ;  /* 0x00000004100c7825 */ /* 0x000fc800078e0208 */
[C---:B------:R-:W-:Y:S01]  /*0390*/  IMAD.WIDE R14, R16.reuse, 0x4, R10 ;  /* 0x00000004100e7825 */ /* 0x040fe200078e020a */
[----:B-----5:R0:W-:Y:S04]  /*03a0*/  STG.E desc[UR4][R2.64], R17 ;  /* 0x0000001102007986 */ /* 0x0201e8000c101904 */
[----:B---3--:R-:W-:Y:S01]  /*03b0*/  STG.E desc[UR4][R6.64], R19 ;  /* 0x0000001306007986 */ /* 0x008fe2000c101904 */
[----:B0-----:R-:W-:-:S03]  /*03c0*/  IMAD.WIDE R2, R16, 0x4, R12 ;  /* 0x0000000410027825 */ /* 0x001fc600078e020c */
[----:B------:R-:W-:Y:S04]  /*03d0*/  STG.E desc[UR4][R10.64], R21 ;  /* 0x000000150a007986 */ /* 0x000fe8000c101904 */
[----:B------:R-:W-:Y:S04]  /*03e0*/  STG.E desc[UR4][R14.64], R23 ;  /* 0x000000170e007986 */ /* 0x000fe8000c101904 */
[----:B------:R-:W-:Y:S04]  /*03f0*/  STG.E desc[UR4][R4.64], R25 ;  /* 0x0000001904007986 */ /* 0x000fe8000c101904 */
[----:B------:R-:W-:Y:S04]  /*0400*/  STG.E desc[UR4][R8.64], R27 ;  /* 0x0000001b08007986 */ /* 0x000fe8000c101904 */
[----:B------:R-:W-:Y:S04]  /*0410*/  STG.E desc[UR4][R12.64], R29 ;  /* 0x0000001d0c007986 */ /* 0x000fe8000c101904 */
[----:B------:R-:W-:Y:S01]  /*0420*/  STG.E desc[UR4][R2.64], R0 ;  /* 0x0000000002007986 */ /* 0x000fe2000c101904 */
[----:B------:R-:W-:Y:S05]  /*0430*/  EXIT ;  /* 0x000000000000794d */ /* 0x000fea0003800000 */
.L_x_0:
[----:B------:R-:W-:-:S00]  /*0440*/  BRA `(.L_x_0) ;  /* 0xfffffffc00fc7947 */ /* 0x000fc0000383ffff */
[----:B------:R-:W-:-:S00]  /*0450*/  NOP ;  /* 0x0000000000007918 */ /* 0x000fc00000000000 */
        /* <DEDUP_REMOVED lines=10> */
.L_x_1:


//--------------------- .nv.shared.reserved.0     --------------------------
	.section	.nv.shared.reserved.0,"aw",@nobits
	.weak		__nv_reservedSMEM_offset_0_alias
	.size		__nv_reservedSMEM_offset_0_alias, 0, 64
	.other		__nv_reservedSMEM_offset_0_alias,@"STO_CUDA_RESERVED_SHARED STV_DEFAULT"
__nv_reservedSMEM_offset_0_alias:
	.zero		0
	.zero		64


//--------------------- .nv.global                --------------------------
	.section	.nv.global,"aw",@nobits
.nv.global:
	.type		_ZN39_INTERNAL_9ddcbd74_9_q_attn_cu_7f882fc14cuda3std3__48in_placeE,@object
	.size		_ZN39_INTERNAL_9ddcbd74_9_q_attn_cu_7f882fc14cuda3std3__48in_placeE,(_ZN39_INTERNAL_9ddcbd74_9_q_attn_cu_7f882fc14cuda3std6ranges3__45__cpo8distanceE - _ZN39_INTERNAL_9ddcbd74_9_q_attn_cu_7f882fc14cuda3std3__48in_placeE)
_ZN39_INTERNAL_9ddcbd74_9_q_attn_cu_7f882fc14cuda3std3__48in_placeE:
	.zero		1
	.type		_ZN39_INTERNAL_9ddcbd74_9_q_attn_cu_7f882fc14cuda3std6ranges3__45__cpo8distanceE,@object
	.size		_ZN39_INTERNAL_9ddcbd74_9_q_attn_cu_7f882fc14cuda3std6ranges3__45__cpo8distanceE,(_ZN39_INTERNAL_9ddcbd74_9_q_attn_cu_7f882fc14cuda3std3__45__cpo6cbeginE - _ZN39_INTERNAL_9ddcbd74_9_q_attn_cu_7f882fc14cuda3std6ranges3__45__cpo8distanceE)
_ZN39_INTERNAL_9ddcbd74_9_q_attn_cu_7f882fc14cuda3std6ranges3__45__cpo8distanceE:
	.zero		1
	.type		_ZN39_INTERNAL_9ddcbd74_9_q_attn_cu_7f882fc14cuda3std3__45__cpo6cbeginE,@object
	.size		_ZN39_INTERNAL_9ddcbd74_9_q_attn_cu_7f882fc14cuda3std3__45__cpo6cbeginE,(_ZN39_INTERNAL_9ddcbd74_9_q_attn_cu_7f882fc14cuda3std6ranges3__45__cpo7advanceE - _ZN39_INTERNAL_9ddcbd74_9_q_attn_cu_7f882fc14cuda3std3__45__cpo6cbeginE)
_ZN39_INTERNAL_9ddcbd74_9_q_attn_cu_7f882fc14cuda3std3__45__cpo6cbeginE:
	.zero		1
	.type		_ZN39_INTERNAL_9ddcbd74_9_q_attn_cu_7f882fc14cuda3std6ranges3__45__cpo7advanceE,@object
	.size		_ZN39_INTERNAL_9ddcbd74_9_q_attn_cu_7f882fc14cuda3std6ranges3__45__cpo7advanceE,(_ZN39_INTERNAL_9ddcbd74_9_q_attn_cu_7f882fc14cuda3std3__45__cpo7crbeginE - _ZN39_INTERNAL_9ddcbd74_9_q_attn_cu_7f882fc14cuda3std6ranges3__45__cpo7advanceE)
_ZN39_INTERNAL_9ddcbd74_9_q_attn_cu_7f882fc14cuda3std6ranges3__45__cpo7advanceE:
	.zero		1
	.type		_ZN39_INTERNAL_9ddcbd74_9_q_attn_cu_7f882fc14cuda3std3__45__cpo7crbeginE,@object
	.size		_ZN39_INTERNAL_9ddcbd74_9_q_attn_cu_7f882fc14cuda3std3__45__cpo7crbeginE,(_ZN39_INTERNAL_9ddcbd74_9_q_attn_cu_7f882fc14cuda3std6ranges3__45__cpo4dataE - _ZN39_INTERNAL_9ddcbd74_9_q_attn_cu_7f882fc14cuda3std3__45__cpo7crbeginE)
_ZN39_INTERNAL_9ddcbd74_9_q_attn_cu_7f882fc14cuda3std3__45__cpo7crbeginE:
	.zero		1
	.type		_ZN39_INTERNAL_9ddcbd74_9_q_attn_cu_7f882fc14cuda3std6ranges3__45__cpo4dataE,@object
	.size		_ZN39_INTERNAL_9ddcbd74_9_q_attn_cu_7f882fc14cuda3std6ranges3__45__cpo4dataE,(_ZN39_INTERNAL_9ddcbd74_9_q_attn_cu_7f882fc14cuda3std6ranges3__45__cpo5beginE - _ZN39_INTERNAL_9ddcbd74_9_q_attn_cu_7f882fc14cuda3std6ranges3__45__cpo4dataE)
_ZN39_INTERNAL_9ddcbd74_9_q_attn_cu_7f882fc14cuda3std6ranges3__45__cpo4dataE:
	.zero		1
	.type		_ZN39_INTERNAL_9ddcbd74_9_q_attn_cu_7f882fc14cuda3std6ranges3__45__cpo5beginE,@object
	.size		_ZN39_INTERNAL_9ddcbd74_9_q_attn_cu_7f882fc14cuda3std6ranges3__45__cpo5beginE,(_ZN39_INTERNAL_9ddcbd74_9_q_attn_cu_7f882fc14cuda3std3__441_GLOBAL__N__9ddcbd74_9_q_attn_cu_7f882fc16ignoreE - _ZN39_INTERNAL_9ddcbd74_9_q_attn_cu_7f882fc14cuda3std6ranges3__45__cpo5beginE)
_ZN39_INTERNAL_9ddcbd74_9_q_attn_cu_7f882fc14cuda3std6ranges3__45__cpo5beginE:
	.zero		1
	.type		_ZN39_INTERNAL_9ddcbd74_9_q_attn_cu_7f882fc14cuda3std3__441_GLOBAL__N__9ddcbd74_9_q_attn_cu_7f882fc16ignoreE,@object
	.size		_ZN39_INTERNAL_9ddcbd74_9_q_attn_cu_7f882fc14cuda3std3__441_GLOBAL__N__9ddcbd74_9_q_attn_cu_7f882fc16ignoreE,(_ZN39_INTERNAL_9ddcbd74_9_q_attn_cu_7f882fc14cuda3std6ranges3__45__cpo4sizeE - _ZN39_INTERNAL_9ddcbd74_9_q_attn_cu_7f882fc14cuda3std3__441_GLOBAL__N__9ddcbd74_9_q_attn_cu_7f882fc16ignoreE)
_ZN39_INTERNAL_9ddcbd74_9_q_attn_cu_7f882fc14cuda3std3__441_GLOBAL__N__9ddcbd74_9_q_attn_cu_7f882fc16ignoreE:
	.zero		1
	.type		_ZN39_INTERNAL_9ddcbd74_9_q_attn_cu_7f882fc14cuda3std6ranges3__45__cpo4sizeE,@object
	.size		_ZN39_INTERNAL_9ddcbd74_9_q_attn_cu_7f882fc14cuda3std6ranges3__45__cpo4sizeE,(_ZN39_INTERNAL_9ddcbd74_9_q_attn_cu_7f882fc14cuda3std3__45__cpo5beginE - _ZN39_INTERNAL_9ddcbd74_9_q_attn_cu_7f882fc14cuda3std6ranges3__45__cpo4sizeE)
_ZN39_INTERNAL_9ddcbd74_9_q_attn_cu_7f882fc14cuda3std6ranges3__45__cpo4sizeE:
	.zero		1
	.type		_ZN39_INTERNAL_9ddcbd74_9_q_attn_cu_7f882fc14cuda3std3__45__cpo5beginE,@object
	.size		_ZN39_INTERNAL_9ddcbd74_9_q_attn_cu_7f882fc14cuda3std3__45__cpo5beginE,(_ZN39_INTERNAL_9ddcbd74_9_q_attn_cu_7f882fc14cuda3std6ranges3__45__cpo6cbeginE - _ZN39_INTERNAL_9ddcbd74_9_q_attn_cu_7f882fc14cuda3std3__45__cpo5beginE)
_ZN39_INTERNAL_9ddcbd74_9_q_attn_cu_7f882fc14cuda3std3__45__cpo5beginE:
	.zero		1
	.type		_ZN39_INTERNAL_9ddcbd74_9_q_attn_cu_7f882fc14cuda3std6ranges3__45__cpo6cbeginE,@object
	.size		_ZN39_INTERNAL_9ddcbd74_9_q_attn_cu_7f882fc14cuda3std6ranges3__45__cpo6cbeginE,(_ZN39_INTERNAL_9ddcbd74_9_q_attn_cu_7f882fc14cuda3std3__45__cpo6rbeginE - _ZN39_INTERNAL_9ddcbd74_9_q_attn_cu_7f882fc14cuda3std6ranges3__45__cpo6cbeginE)
_ZN39_INTERNAL_9ddcbd74_9_q_attn_cu_7f882fc14cuda3std6ranges3__45__cpo6cbeginE:
	.zero		1
	.type		_ZN39_INTERNAL_9ddcbd74_9_q_attn_cu_7f882fc14cuda3std3__45__cpo6rbeginE,@object
	.size		_ZN39_INTERNAL_9ddcbd74_9_q_attn_cu_7f882fc14cuda3std3__45__cpo6rbeginE,(_ZN39_INTERNAL_9ddcbd74_9_q_attn_cu_7f882fc14cuda3std6ranges3__45__cpo4nextE - _ZN39_INTERNAL_9ddcbd74_9_q_attn_cu_7f882fc14cuda3std3__45__cpo6rbeginE)
_ZN39_INTERNAL_9ddcbd74_9_q_attn_cu_7f882fc14cuda3std3__45__cpo6rbeginE:
	.zero		1
	.type		_ZN39_INTERNAL_9ddcbd74_9_q_attn_cu_7f882fc14cuda3std6ranges3__45__cpo4nextE,@object
	.size		_ZN39_INTERNAL_9ddcbd74_9_q_attn_cu_7f882fc14cuda3std6ranges3__45__cpo4nextE,(_ZN39_INTERNAL_9ddcbd74_9_q_attn_cu_7f882fc14cuda3std6ranges3__45__cpo4swapE - _ZN39_INTERNAL_9ddcbd74_9_q_attn_cu_7f882fc14cuda3std6ranges3__45__cpo4nextE)
_ZN39_INTERNAL_9ddcbd74_9_q_attn_cu_7f882fc14cuda3std6ranges3__45__cpo4nextE:
	.zero		1
	.type		_ZN39_INTERNAL_9ddcbd74_9_q_attn_cu_7f882fc14cuda3std6ranges3__45__cpo4swapE,@object
	.size		_ZN39_INTERNAL_9ddcbd74_9_q_attn_cu_7f882fc14cuda3std6ranges3__45__cpo4swapE,(_ZN39_INTERNAL_9ddcbd74_9_q_attn_cu_7f882fc14cuda3std3__420unreachable_sentinelE - _ZN39_INTERNAL_9ddcbd74_9_q_attn_cu_7f882fc14cuda3std6ranges3__45__cpo4swapE)
_ZN39_INTERNAL_9ddcbd74_9_q_attn_cu_7f882fc14cuda3std6ranges3__45__cpo4swapE:
	.zero		1
	.type		_ZN39_INTERNAL_9ddcbd74_9_q_attn_cu_7f882fc14cuda3std3__420unreachable_sentinelE,@object
	.size		_ZN39_INTERNAL_9ddcbd74_9_q_attn_cu_7f882fc14cuda3std3__420unreachable_sentinelE,(_ZN39_INTERNAL_9ddcbd74_9_q_attn_cu_7f882fc16thrust24THRUST_300001_SM_1000_NS6system6detail10sequential3seqE - _ZN39_INTERNAL_9ddcbd74_9_q_attn_cu_7f882fc14cuda3std3__420unreachable_sentinelE)
_ZN39_INTERNAL_9ddcbd74_9_q_attn_cu_7f882fc14cuda3std3__420unreachable_sentinelE:
	.zero		1
	.type		_ZN39_INTERNAL_9ddcbd74_9_q_attn_cu_7f882fc16thrust24THRUST_300001_SM_1000_NS6system6detail10sequential3seqE,@object
	.size		_ZN39_INTERNAL_9ddcbd74_9_q_attn_cu_7f882fc16thrust24THRUST_300001_SM_1000_NS6system6detail10sequential3seqE,(_ZN39_INTERNAL_9ddcbd74_9_q_attn_cu_7f882fc14cuda3std3__45__cpo4cendE - _ZN39_INTERNAL_9ddcbd74_9_q_attn_cu_7f882fc16thrust24THRUST_300001_SM_1000_NS6system6detail10sequential3seqE)
_ZN39_INTERNAL_9ddcbd74_9_q_attn_cu_7f882fc16thrust24THRUST_300001_SM_1000_NS6system6detail10sequential3seqE:
	.zero		1
	.type		_ZN39_INTERNAL_9ddcbd74_9_q_attn_cu_7f882fc14cuda3std3__45__cpo4cendE,@object
	.size		_ZN39_INTERNAL_9ddcbd74_9_q_attn_cu_7f882fc14cuda3std3__45__cpo4cendE,(_ZN39_INTERNAL_9ddcbd74_9_q_attn_cu_7f882fc14cuda3std6ranges3__45__cpo9iter_swapE - _ZN39_INTERNAL_9ddcbd74_9_q_attn_cu_7f882fc14cuda3std3__45__cpo4cendE)
_ZN39_INTERNAL_9ddcbd74_9_q_attn_cu_7f882fc14cuda3std3__45__cpo4cendE:
	.zero		1
	.type		_ZN39_INTERNAL_9ddcbd74_9_q_attn_cu_7f882fc14cuda3std6ranges3__45__cpo9iter_swapE,@object
	.size		_ZN39_INTERNAL_9ddcbd74_9_q_attn_cu_7f882fc14cuda3std6ranges3__45__cpo9iter_swapE,(_ZN39_INTERNAL_9ddcbd74_9_q_attn_cu_7f882fc14cuda3std3__45__cpo5crendE - _ZN39_INTERNAL_9ddcbd74_9_q_attn_cu_7f882fc14cuda3std6ranges3__45__cpo9iter_swapE)
_ZN39_INTERNAL_9ddcbd74_9_q_attn_cu_7f882fc14cuda3std6ranges3__45__cpo9iter_swapE:
	.zero		1
	.type		_ZN39_INTERNAL_9ddcbd74_9_q_attn_cu_7f882fc14cuda3std3__45__cpo5crendE,@object
	.size		_ZN39_INTERNAL_9ddcbd74_9_q_attn_cu_7f882fc14cuda3std3__45__cpo5crendE,(_ZN39_INTERNAL_9ddcbd74_9_q_attn_cu_7f882fc14cuda3std6ranges3__45__cpo5cdataE - _ZN39_INTERNAL_9ddcbd74_9_q_attn_cu_7f882fc14cuda3std3__45__cpo5crendE)
_ZN39_INTERNAL_9ddcbd74_9_q_attn_cu_7f882fc14cuda3std3__45__cpo5crendE:
	.zero		1
	.type		_ZN39_INTERNAL_9ddcbd74_9_q_attn_cu_7f882fc14cuda3std6ranges3__45__cpo5cdataE,@object
	.size		_ZN39_INTERNAL_9ddcbd74_9_q_attn_cu_7f882fc14cuda3std6ranges3__45__cpo5cdataE,(_ZN39_INTERNAL_9ddcbd74_9_q_attn_cu_7f882fc14cuda3std6ranges3__45__cpo3endE - _ZN39_INTERNAL_9ddcbd74_9_q_attn_cu_7f882fc14cuda3std6ranges3__45__cpo5cdataE)
_ZN39_INTERNAL_9ddcbd74_9_q_attn_cu_7f882fc14cuda3std6ranges3__45__cpo5cdataE:
	.zero		1
	.type		_ZN39_INTERNAL_9ddcbd74_9_q_attn_cu_7f882fc14cuda3std6ranges3__45__cpo3endE,@object
	.size		_ZN39_INTERNAL_9ddcbd74_9_q_attn_cu_7f882fc14cuda3std6ranges3__45__cpo3endE,(_ZN39_INTERNAL_9ddcbd74_9_q_attn_cu_7f882fc14cuda3std3__419piecewise_constructE - _ZN39_INTERNAL_9ddcbd74_9_q_attn_cu_7f882fc14cuda3std6ranges3__45__cpo3endE)
_ZN39_INTERNAL_9ddcbd74_9_q_attn_cu_7f882fc14cuda3std6ranges3__45__cpo3endE:
	.zero		1
	.type		_ZN39_INTERNAL_9ddcbd74_9_q_attn_cu_7f882fc14cuda3std3__419piecewise_constructE,@object
	.size		_ZN39_INTERNAL_9ddcbd74_9_q_attn_cu_7f882fc14cuda3std3__419piecewise_constructE,(_ZN39_INTERNAL_9ddcbd74_9_q_attn_cu_7f882fc14cuda3std6ranges3__45__cpo5ssizeE - _ZN39_INTERNAL_9ddcbd74_9_q_attn_cu_7f882fc14cuda3std3__419piecewise_constructE)
_ZN39_INTERNAL_9ddcbd74_9_q_attn_cu_7f882fc14cuda3std3__419piecewise_constructE:
	.zero		1
	.type		_ZN39_INTERNAL_9ddcbd74_9_q_attn_cu_7f882fc14cuda3std6ranges3__45__cpo5ssizeE,@object
	.size		_ZN39_INTERNAL_9ddcbd74_9_q_attn_cu_7f882fc14cuda3std6ranges3__45__cpo5ssizeE,(_ZN39_INTERNAL_9ddcbd74_9_q_attn_cu_7f882fc14cuda3std3__45__cpo3endE - _ZN39_INTERNAL_9ddcbd74_9_q_attn_cu_7f882fc14cuda3std6ranges3__45__cpo5ssizeE)
_ZN39_INTERNAL_9ddcbd74_9_q_attn_cu_7f882fc14cuda3std6ranges3__45__cpo5ssizeE:
	.zero		1
	.type		_ZN39_INTERNAL_9ddcbd74_9_q_attn_cu_7f882fc14cuda3std3__45__cpo3endE,@object
	.size		_ZN39_INTERNAL_9ddcbd74_9_q_attn_cu_7f882fc14cuda3std3__45__cpo3endE,(_ZN39_INTERNAL_9ddcbd74_9_q_attn_cu_7f882fc14cuda3std6ranges3__45__cpo4cendE - _ZN39_INTERNAL_9ddcbd74_9_q_attn_cu_7f882fc14cuda3std3__45__cpo3endE)
_ZN39_INTERNAL_9ddcbd74_9_q_attn_cu_7f882fc14cuda3std3__45__cpo3endE:
	.zero		1
	.type		_ZN39_INTERNAL_9ddcbd74_9_q_attn_cu_7f882fc14cuda3std6ranges3__45__cpo4cendE,@object
	.size		_ZN39_INTERNAL_9ddcbd74_9_q_attn_cu_7f882fc14cuda3std6ranges3__45__cpo4cendE,(_ZN39_INTERNAL_9ddcbd74_9_q_attn_cu_7f882fc14cuda3std3__45__cpo4rendE - _ZN39_INTERNAL_9ddcbd74_9_q_attn_cu_7f882fc14cuda3std6ranges3__45__cpo4cendE)
_ZN39_INTERNAL_9ddcbd74_9_q_attn_cu_7f882fc14cuda3std6ranges3__45__cpo4cendE:
	.zero		1
	.type		_ZN39_INTERNAL_9ddcbd74_9_q_attn_cu_7f882fc14cuda3std3__45__cpo4rendE,@object
	.size		_ZN39_INTERNAL_9ddcbd74_9_q_attn_cu_7f882fc14cuda3std3__45__cpo4rendE,(_ZN39_INTERNAL_9ddcbd74_9_q_attn_cu_7f882fc14cuda3std6ranges3__45__cpo4prevE - _ZN39_INTERNAL_9ddcbd74_9_q_attn_cu_7f882fc14cuda3std3__45__cpo4rendE)
_ZN39_INTERNAL_9ddcbd74_9_q_attn_cu_7f882fc14cuda3std3__45__cpo4rendE:
	.zero		1
	.type		_ZN39_INTERNAL_9ddcbd74_9_q_attn_cu_7f882fc14cuda3std6ranges3__45__cpo4prevE,@object
	.size		_ZN39_INTERNAL_9ddcbd74_9_q_attn_cu_7f882fc14cuda3std6ranges3__45__cpo4prevE,(_ZN39_INTERNAL_9ddcbd74_9_q_attn_cu_7f882fc14cuda3std6ranges3__45__cpo9iter_moveE - _ZN39_INTERNAL_9ddcbd74_9_q_attn_cu_7f882fc14cuda3std6ranges3__45__cpo4prevE)
_ZN39_INTERNAL_9ddcbd74_9_q_attn_cu_7f882fc14cuda3std6ranges3__45__cpo4prevE:
	.zero		1
	.type		_ZN39_INTERNAL_9ddcbd74_9_q_attn_cu_7f882fc14cuda3std6ranges3__45__cpo9iter_moveE,@object
	.size		_ZN39_INTERNAL_9ddcbd74_9_q_attn_cu_7f882fc14cuda3std6ranges3__45__cpo9iter_moveE,(.L_13 - _ZN39_INTERNAL_9ddcbd74_9_q_attn_cu_7f882fc14cuda3std6ranges3__45__cpo9iter_moveE)
_ZN39_INTERNAL_9ddcbd74_9_q_attn_cu_7f882fc14cuda3std6ranges3__45__cpo9iter_moveE:
	.zero		1
.L_13:


//--------------------- .nv.constant0._Z19update_cache_kernelPK6__halfS1_PS_S2_iiiii --------------------------
	.section	.nv.constant0._Z19update_cache_kernelPK6__halfS1_PS_S2_iiiii,"a",@progbits
	.sectionflags	@""
	.align	4
.nv.constant0._Z19update_cache_kernelPK6__halfS1_PS_S2_iiiii:
	.zero		948


//--------------------- SYMBOLS --------------------------

	.type		.nv.reservedSmem.offset0,@object
	.size		.nv.reservedSmem.offset0,0x4
